	.headerflags	@"EF_CUDA_TEXMODE_UNIFIED EF_CUDA_64BIT_ADDRESS EF_CUDA_ACCELERATORS EF_CUDA_SM90 EF_CUDA_VIRTUAL_SM(EF_CUDA_SM90)"
	.elftype	@"ET_EXEC"


//--------------------- .nv.info                  --------------------------
	.section	.nv.info,"",@"SHT_CUDA_INFO"
	.align	4


	//----- nvinfo : EIATTR_REGCOUNT
	.align		4
        /*0000*/ 	.byte	0x04, 0x2f
        /*0002*/ 	.short	(.L_3 - .L_2)
	.align		4
.L_2:
        /*0004*/ 	.word	index@(triton_poi_fused__native_batch_norm_legit_no_training_convolution_relu_5)
        /*0008*/ 	.word	0x00000020


	//----- nvinfo : EIATTR_MIN_STACK_SIZE
	.align		4
.L_3:
        /*000c*/ 	.byte	0x04, 0x12
        /*000e*/ 	.short	(.L_5 - .L_4)
	.align		4
.L_4:
        /*0010*/ 	.word	index@(triton_poi_fused__native_batch_norm_legit_no_training_convolution_relu_5)
        /*0014*/ 	.word	0x00000000


	//----- nvinfo : EIATTR_FRAME_SIZE
	.align		4
.L_5:
        /*0018*/ 	.byte	0x04, 0x11
        /*001a*/ 	.short	(.L_7 - .L_6)
	.align		4
.L_6:
        /*001c*/ 	.word	index@(triton_poi_fused__native_batch_norm_legit_no_training_convolution_relu_5)
        /*0020*/ 	.word	0x00000000


	//----- nvinfo : EIATTR_MIN_STACK_SIZE
	.align		4
.L_7:
        /*0024*/ 	.byte	0x04, 0x12
        /*0026*/ 	.short	(.L_9 - .L_8)
	.align		4
.L_8:
        /*0028*/ 	.word	index@(triton_poi_fused__native_batch_norm_legit_no_training_convolution_relu_5)
        /*002c*/ 	.word	0x00000000
.L_9:


//--------------------- .nv.info.triton_poi_fused__native_batch_norm_legit_no_training_convolution_relu_5 --------------------------
	.section	.nv.info.triton_poi_fused__native_batch_norm_legit_no_training_convolution_relu_5,"",@"SHT_CUDA_INFO"
	.sectionflags	@""
	.align	4


	//----- nvinfo : EIATTR_CUDA_API_VERSION
	.align		4
        /*0000*/ 	.byte	0x04, 0x37
        /*0002*/ 	.short	(.L_11 - .L_10)
.L_10:
        /*0004*/ 	.word	0x0000007c


	//----- nvinfo : EIATTR_KPARAM_INFO
	.align		4
.L_11:
        /*0008*/ 	.byte	0x04, 0x17
        /*000a*/ 	.short	(.L_13 - .L_12)
.L_12:
        /*000c*/ 	.word	0x00000000
        /*0010*/ 	.short	0x0007
        /*0012*/ 	.short	0x0038
        /*0014*/ 	.byte	0x00, 0xf0, 0x11, 0x00


	//----- nvinfo : EIATTR_KPARAM_INFO
	.align		4
.L_13:
        /*0018*/ 	.byte	0x04, 0x17
        /*001a*/ 	.short	(.L_15 - .L_14)
.L_14:
        /*001c*/ 	.word	0x00000000
        /*0020*/ 	.short	0x0006
        /*0022*/ 	.short	0x0030
        /*0024*/ 	.byte	0x00, 0xf4, 0x21, 0x00


	//----- nvinfo : EIATTR_KPARAM_INFO
	.align		4
.L_15:
        /*0028*/ 	.byte	0x04, 0x17
        /*002a*/ 	.short	(.L_17 - .L_16)
.L_16:
        /*002c*/ 	.word	0x00000000
        /*0030*/ 	.short	0x0005
        /*0032*/ 	.short	0x0028
        /*0034*/ 	.byte	0x00, 0xf4, 0x21, 0x00


	//----- nvinfo : EIATTR_KPARAM_INFO
	.align		4
.L_17:
        /*0038*/ 	.byte	0x04, 0x17
        /*003a*/ 	.short	(.L_19 - .L_18)
.L_18:
        /*003c*/ 	.word	0x00000000
        /*0040*/ 	.short	0x0004
        /*0042*/ 	.short	0x0020
        /*0044*/ 	.byte	0x00, 0xf4, 0x21, 0x00


	//----- nvinfo : EIATTR_KPARAM_INFO
	.align		4
.L_19:
        /*0048*/ 	.byte	0x04, 0x17
        /*004a*/ 	.short	(.L_21 - .L_20)
.L_20:
        /*004c*/ 	.word	0x00000000
        /*0050*/ 	.short	0x0003
        /*0052*/ 	.short	0x0018
        /*0054*/ 	.byte	0x00, 0xf4, 0x21, 0x00


	//----- nvinfo : EIATTR_KPARAM_INFO
	.align		4
.L_21:
        /*0058*/ 	.byte	0x04, 0x17
        /*005a*/ 	.short	(.L_23 - .L_22)
.L_22:
        /*005c*/ 	.word	0x00000000
        /*0060*/ 	.short	0x0002
        /*0062*/ 	.short	0x0010
        /*0064*/ 	.byte	0x00, 0xf4, 0x21, 0x00


	//----- nvinfo : EIATTR_KPARAM_INFO
	.align		4
.L_23:
        /*0068*/ 	.byte	0x04, 0x17
        /*006a*/ 	.short	(.L_25 - .L_24)
.L_24:
        /*006c*/ 	.word	0x00000000
        /*0070*/ 	.short	0x0001
        /*0072*/ 	.short	0x0008
        /*0074*/ 	.byte	0x00, 0xf4, 0x21, 0x00


	//----- nvinfo : EIATTR_KPARAM_INFO
	.align		4
.L_25:
        /*0078*/ 	.byte	0x04, 0x17
        /*007a*/ 	.short	(.L_27 - .L_26)
.L_26:
        /*007c*/ 	.word	0x00000000
        /*0080*/ 	.short	0x0000
        /*0082*/ 	.short	0x0000
        /*0084*/ 	.byte	0x00, 0xf4, 0x21, 0x00


	//----- nvinfo : EIATTR_SPARSE_MMA_MASK
	.align		4
.L_27:
        /*0088*/ 	.byte	0x03, 0x50
        /*008a*/ 	.short	0x0000


	//----- nvinfo : EIATTR_MAXREG_COUNT
	.align		4
        /*008c*/ 	.byte	0x03, 0x1b
        /*008e*/ 	.short	0x00ff


	//----- nvinfo : EIATTR_EXIT_INSTR_OFFSETS
	.align		4
        /*0090*/ 	.byte	0x04, 0x1c
        /*0092*/ 	.short	(.L_29 - .L_28)


	//   ....[0]....
.L_28:
        /*0094*/ 	.word	0x00000880


	//----- nvinfo : EIATTR_REQNTID
	.align		4
.L_29:
        /*0098*/ 	.byte	0x04, 0x10
        /*009a*/ 	.short	(.L_31 - .L_30)
.L_30:
        /*009c*/ 	.word	0x00000080
        /*00a0*/ 	.word	0x00000001
        /*00a4*/ 	.word	0x00000001


	//----- nvinfo : EIATTR_CBANK_PARAM_SIZE
	.align		4
.L_31:
        /*00a8*/ 	.byte	0x03, 0x19
        /*00aa*/ 	.short	0x003c


	//----- nvinfo : EIATTR_PARAM_CBANK
	.align		4
        /*00ac*/ 	.byte	0x04, 0x0a
        /*00ae*/ 	.short	(.L_33 - .L_32)
	.align		4
.L_32:
        /*00b0*/ 	.word	index@(.nv.constant0.triton_poi_fused__native_batch_norm_legit_no_training_convolution_relu_5)
        /*00b4*/ 	.short	0x0210
        /*00b6*/ 	.short	0x003c


	//----- nvinfo : EIATTR_SW_WAR
	.align		4
.L_33:
        /*00b8*/ 	.byte	0x04, 0x36
        /*00ba*/ 	.short	(.L_35 - .L_34)
.L_34:
        /*00bc*/ 	.word	0x00000008
.L_35:


//--------------------- .nv.callgraph             --------------------------
	.section	.nv.callgraph,"",@"SHT_CUDA_CALLGRAPH"
	.align	4
	.sectionentsize	8
	.align		4
        /*0000*/ 	.word	0x00000000
	.align		4
        /*0004*/ 	.word	0xffffffff
	.align		4
        /*0008*/ 	.word	0x00000000
	.align		4
        /*000c*/ 	.word	0xfffffffe
	.align		4
        /*0010*/ 	.word	0x00000000
	.align		4
        /*0014*/ 	.word	0xfffffffd
	.align		4
        /*0018*/ 	.word	0x00000000
	.align		4
        /*001c*/ 	.word	0xfffffffc


//--------------------- .nv.constant4             --------------------------
	.section	.nv.constant4,"a",@progbits
	.align	8
	.align		8
.nv.constant4:
        /*0000*/ 	.dword	_$_str
	.align		8
        /*0008*/ 	.dword	_$_str_$_2


//--------------------- .text.triton_poi_fused__native_batch_norm_legit_no_training_convolution_relu_5 --------------------------
	.section	.text.triton_poi_fused__native_batch_norm_legit_no_training_convolution_relu_5,"ax",@progbits
	.align	128
        .global         triton_poi_fused__native_batch_norm_legit_no_training_convolution_relu_5
        .type           triton_poi_fused__native_batch_norm_legit_no_training_convolution_relu_5,@function
        .size           triton_poi_fused__native_batch_norm_legit_no_training_convolution_relu_5,(.L_x_1 - triton_poi_fused__native_batch_norm_legit_no_training_convolution_relu_5)
        .other          triton_poi_fused__native_batch_norm_legit_no_training_convolution_relu_5,@"STO_CUDA_ENTRY STV_DEFAULT"
triton_poi_fused__native_batch_norm_legit_no_training_convolution_relu_5:
.text.triton_poi_fused__native_batch_norm_legit_no_training_convolution_relu_5:
[----:B------:R-:W-:Y:S01]  /*0000*/  LDC R1, c[0x0][0x28] ;  /* 0x00000a00ff017b82 */ /* 0x000fe20000000800 */
[----:B------:R-:W1:Y:S01]  /*0010*/  S2R R0, SR_TID.X ;  /* 0x0000000000007919 */ /* 0x000e620000002100 */
[----:B------:R-:W-:-:S06]  /*0020*/  ULDC.64 UR4, c[0x0][0x208] ;  /* 0x0000820000047ab9 */ /* 0x000fcc0000000a00 */
[----:B------:R-:W2:Y:S01]  /*0030*/  LDC.64 R28, c[0x0][0x218] ;  /* 0x00008600ff1c7b82 */ /* 0x000ea20000000a00 */
[----:B------:R-:W3:Y:S07]  /*0040*/  S2R R3, SR_CTAID.X ;  /* 0x0000000000037919 */ /* 0x000eee0000002500 */
[----:B------:R-:W4:Y:S08]  /*0050*/  LDC.64 R26, c[0x0][0x220] ;  /* 0x00008800ff1a7b82 */ /* 0x000f300000000a00 */
[----:B------:R-:W5:Y:S01]  /*0060*/  LDC.64 R22, c[0x0][0x230] ;  /* 0x00008c00ff167b82 */ /* 0x000f620000000a00 */
[----:B-1----:R-:W-:-:S04]  /*0070*/  SHF.L.U32 R0, R0, 0x2, RZ ;  /* 0x0000000200007819 */ /* 0x002fc800000006ff */
[----:B------:R-:W-:-:S04]  /*0080*/  LOP3.LUT R0, R0, 0x1fc, RZ, 0xc0, !PT ;  /* 0x000001fc00007812 */ /* 0x000fc800078ec0ff */
[----:B---3--:R-:W-:-:S04]  /*0090*/  LEA R0, R3, R0, 0xa ;  /* 0x0000000003007211 */ /* 0x008fc800078e50ff */
[----:B------:R-:W-:Y:S01]  /*00a0*/  IADD3 R2, R0, 0x200, RZ ;  /* 0x0000020000027810 */ /* 0x000fe20007ffe0ff */
[----:B------:R-:W-:-:S04]  /*00b0*/  IMAD.HI R3, R0, 0xe3f388b, RZ ;  /* 0x0e3f388b00037827 */ /* 0x000fc800078e02ff */
[----:B------:R-:W-:Y:S01]  /*00c0*/  IMAD.HI R2, R2, 0xe3f388b, RZ ;  /* 0x0e3f388b02027827 */ /* 0x000fe200078e02ff */
[----:B------:R-:W-:-:S04]  /*00d0*/  SHF.R.U32.HI R4, RZ, 0x1f, R3 ;  /* 0x0000001fff047819 */ /* 0x000fc80000011603 */
[----:B------:R-:W-:Y:S02]  /*00e0*/  LEA.HI R3, R3, R4, RZ, 0x13 ;  /* 0x0000000403037211 */ /* 0x000fe400078f98ff */
[----:B------:R-:W-:Y:S02]  /*00f0*/  SHF.R.U32.HI R5, RZ, 0x1f, R2 ;  /* 0x0000001fff057819 */ /* 0x000fe40000011602 */
[----:B------:R-:W-:Y:S02]  /*0100*/  PRMT R4, R3, 0x9910, RZ ;  /* 0x0000991003047816 */ /* 0x000fe400000000ff */
[----:B------:R-:W-:Y:S02]  /*0110*/  LEA.HI R2, R2, R5, RZ, 0x13 ;  /* 0x0000000502027211 */ /* 0x000fe400078f98ff */
[----:B------:R-:W-:Y:S02]  /*0120*/  SHF.R.S32.HI R4, RZ, 0xf, R4 ;  /* 0x0000000fff047819 */ /* 0x000fe40000011404 */
[----:B------:R-:W-:-:S02]  /*0130*/  PRMT R5, R2, 0x9910, RZ ;  /* 0x0000991002057816 */ /* 0x000fc400000000ff */
[----:B------:R-:W-:Y:S02]  /*0140*/  LOP3.LUT R4, R4, 0xffff, RZ, 0xc0, !PT ;  /* 0x0000ffff04047812 */ /* 0x000fe400078ec0ff */
[----:B------:R-:W-:Y:S02]  /*0150*/  SHF.R.S32.HI R5, RZ, 0xf, R5 ;  /* 0x0000000fff057819 */ /* 0x000fe40000011405 */
[----:B------:R-:W-:Y:S02]  /*0160*/  LEA.HI R4, R4, R3, RZ, 0x16 ;  /* 0x0000000304047211 */ /* 0x000fe400078fb0ff */
[----:B------:R-:W-:Y:S02]  /*0170*/  LOP3.LUT R7, R5, 0xffff, RZ, 0xc0, !PT ;  /* 0x0000ffff05077812 */ /* 0x000fe400078ec0ff */
[----:B------:R-:W-:Y:S02]  /*0180*/  LOP3.LUT R6, R4, 0xffc0, RZ, 0xc0, !PT ;  /* 0x0000ffc004067812 */ /* 0x000fe400078ec0ff */
[----:B------:R-:W1:Y:S01]  /*0190*/  LDC.64 R4, c[0x0][0x228] ;  /* 0x00008a00ff047b82 */ /* 0x000e620000000a00 */
[----:B------:R-:W-:-:S02]  /*01a0*/  LEA.HI R7, R7, R2, RZ, 0x16 ;  /* 0x0000000207077211 */ /* 0x000fc400078fb0ff */
[----:B------:R-:W-:Y:S02]  /*01b0*/  IADD3 R6, RZ, -R6, RZ ;  /* 0x80000006ff067210 */ /* 0x000fe40007ffe0ff */
[----:B------:R-:W-:Y:S02]  /*01c0*/  LOP3.LUT R7, R7, 0xffc0, RZ, 0xc0, !PT ;  /* 0x0000ffc007077812 */ /* 0x000fe400078ec0ff */
[----:B------:R-:W-:Y:S02]  /*01d0*/  PRMT R6, R6, 0x7710, RZ ;  /* 0x0000771006067816 */ /* 0x000fe400000000ff */
[----:B------:R-:W-:Y:S02]  /*01e0*/  IADD3 R7, RZ, -R7, RZ ;  /* 0x80000007ff077210 */ /* 0x000fe40007ffe0ff */
[----:B------:R-:W-:Y:S02]  /*01f0*/  IADD3 R3, R3, R6, RZ ;  /* 0x0000000603037210 */ /* 0x000fe40007ffe0ff */
[----:B------:R-:W-:-:S02]  /*0200*/  PRMT R7, R7, 0x7710, RZ ;  /* 0x0000771007077816 */ /* 0x000fc400000000ff */
[----:B------:R-:W-:Y:S02]  /*0210*/  PRMT R9, R3, 0x9910, RZ ;  /* 0x0000991003097816 */ /* 0x000fe400000000ff */
[----:B------:R-:W-:Y:S02]  /*0220*/  IADD3 R2, R2, R7, RZ ;  /* 0x0000000702027210 */ /* 0x000fe40007ffe0ff */
[----:B------:R-:W3:Y:S02]  /*0230*/  LDC.64 R6, c[0x0][0x210] ;  /* 0x00008400ff067b82 */ /* 0x000ee40000000a00 */
[----:B------:R-:W-:Y:S01]  /*0240*/  PRMT R3, R2, 0x9910, RZ ;  /* 0x0000991002037816 */ /* 0x000fe200000000ff */
[----:B-1----:R-:W-:-:S04]  /*0250*/  IMAD.WIDE R12, R9, 0x4, R4 ;  /* 0x00000004090c7825 */ /* 0x002fc800078e0204 */
[----:B------:R-:W-:Y:S01]  /*0260*/  IMAD.WIDE R24, R3, 0x4, R4 ;  /* 0x0000000403187825 */ /* 0x000fe200078e0204 */
[----:B------:R-:W5:Y:S01]  /*0270*/  LDG.E.EL R21, desc[UR4][R12.64] ;  /* 0x000000040c157981 */ /* 0x000f62000c2e1900 */
[----:B------:R-:W1:Y:S04]  /*0280*/  LDC.64 R4, c[0x0][0x238] ;  /* 0x00008e00ff047b82 */ /* 0x000e680000000a00 */
[----:B------:R-:W5:Y:S01]  /*0290*/  LDG.E.EL R24, desc[UR4][R24.64] ;  /* 0x0000000418187981 */ /* 0x000f62000c2e1900 */
[----:B--2---:R-:W-:-:S05]  /*02a0*/  IMAD.WIDE R10, R9, 0x4, R28 ;  /* 0x00000004090a7825 */ /* 0x004fca00078e021c */
[----:B------:R4:W2:Y:S01]  /*02b0*/  LDG.E.EL R19, desc[UR4][R10.64] ;  /* 0x000000040a137981 */ /* 0x0008a2000c2e1900 */
[----:B---3--:R-:W-:-:S05]  /*02c0*/  IMAD.WIDE R6, R0, 0x4, R6 ;  /* 0x0000000400067825 */ /* 0x008fca00078e0206 */
[----:B------:R-:W2:Y:S01]  /*02d0*/  LDG.E.128 R12, desc[UR4][R6.64] ;  /* 0x00000004060c7981 */ /* 0x000ea2000c1e1d00 */
[----:B----4-:R-:W-:-:S05]  /*02e0*/  IMAD.WIDE R10, R9, 0x4, R26 ;  /* 0x00000004090a7825 */ /* 0x010fca00078e021a */
[----:B------:R-:W3:Y:S01]  /*02f0*/  LDG.E.EL R18, desc[UR4][R10.64] ;  /* 0x000000040a127981 */ /* 0x000ee2000c2e1900 */
[----:B-----5:R-:W-:-:S04]  /*0300*/  IMAD.WIDE R16, R9, 0x4, R22 ;  /* 0x0000000409107825 */ /* 0x020fc800078e0216 */
[----:B01----:R-:W-:Y:S02]  /*0310*/  IMAD.WIDE R8, R9, 0x4, R4 ;  /* 0x0000000409087825 */ /* 0x003fe400078e0204 */
[----:B------:R-:W4:Y:S02]  /*0320*/  LDG.E.EL R17, desc[UR4][R16.64] ;  /* 0x0000000410117981 */ /* 0x000f24000c2e1900 */
[C---:B------:R-:W-:Y:S02]  /*0330*/  IMAD.WIDE R28, R3.reuse, 0x4, R28 ;  /* 0x00000004031c7825 */ /* 0x040fe400078e021c */
[----:B------:R-:W4:Y:S02]  /*0340*/  LDG.E.EL R20, desc[UR4][R8.64] ;  /* 0x0000000408147981 */ /* 0x000f24000c2e1900 */
[C---:B------:R-:W-:Y:S02]  /*0350*/  IMAD.WIDE R26, R3.reuse, 0x4, R26 ;  /* 0x00000004031a7825 */ /* 0x040fe400078e021a */
[----:B------:R0:W5:Y:S04]  /*0360*/  LDG.E.EL R16, desc[UR4][R28.64] ;  /* 0x000000041c107981 */ /* 0x000168000c2e1900 */
[----:B------:R-:W5:Y:S01]  /*0370*/  LDG.E.128 R8, desc[UR4][R6.64+0x800] ;  /* 0x0008000406087981 */ /* 0x000f62000c1e1d00 */
[----:B------:R-:W-:-:S03]  /*0380*/  IMAD.WIDE R4, R3, 0x4, R4 ;  /* 0x0000000403047825 */ /* 0x000fc600078e0204 */
[----:B------:R-:W4:Y:S01]  /*0390*/  LDG.E.EL R2, desc[UR4][R26.64] ;  /* 0x000000041a027981 */ /* 0x000f22000c2e1900 */
[----:B------:R-:W-:-:S03]  /*03a0*/  IMAD.WIDE R22, R3, 0x4, R22 ;  /* 0x0000000403167825 */ /* 0x000fc600078e0216 */
[----:B------:R-:W4:Y:S04]  /*03b0*/  LDG.E.EL R4, desc[UR4][R4.64] ;  /* 0x0000000404047981 */ /* 0x000f28000c2e1900 */
[----:B------:R1:W4:Y:S01]  /*03c0*/  LDG.E.EL R3, desc[UR4][R22.64] ;  /* 0x0000000416037981 */ /* 0x000322000c2e1900 */
[----:B------:R-:W-:Y:S01]  /*03d0*/  FADD R21, R21, 9.9999997473787516356e-06 ;  /* 0x3727c5ac15157421 */ /* 0x000fe20000000000 */
[----:B------:R-:W-:-:S03]  /*03e0*/  FADD R24, R24, 9.9999997473787516356e-06 ;  /* 0x3727c5ac18187421 */ /* 0x000fc60000000000 */
[----:B------:R-:W1:Y:S08]  /*03f0*/  MUFU.SQRT R25, R21 ;  /* 0x0000001500197308 */ /* 0x000e700000002000 */
[----:B0-----:R-:W0:Y:S01]  /*0400*/  MUFU.SQRT R28, R24 ;  /* 0x00000018001c7308 */ /* 0x001e220000002000 */
[C---:B-1----:R-:W-:Y:S02]  /*0410*/  FSETP.GT.AND P0, PT, R25.reuse, 8.50705917302346158658e+37, PT ;  /* 0x7e8000001900780b */ /* 0x042fe40003f04000 */
[----:B------:R-:W-:-:S02]  /*0420*/  FSETP.GEU.AND P2, PT, R25, 1.175494350822287508e-38, PT ;  /* 0x008000001900780b */ /* 0x000fc40003f4e000 */
[C---:B0-----:R-:W-:Y:S02]  /*0430*/  FSETP.GT.AND P1, PT, R28.reuse, 8.50705917302346158658e+37, PT ;  /* 0x7e8000001c00780b */ /* 0x041fe40003f24000 */
[----:B------:R-:W-:-:S07]  /*0440*/  FSETP.GEU.AND P3, PT, R28, 1.175494350822287508e-38, PT ;  /* 0x008000001c00780b */ /* 0x000fce0003f6e000 */
[----:B------:R-:W-:Y:S01]  /*0450*/  @P0 FMUL R25, R25, 0.25 ;  /* 0x3e80000019190820 */ /* 0x000fe20000400000 */
[----:B------:R-:W-:-:S03]  /*0460*/  HFMA2.MMA R24, -RZ, RZ, 1.625, 0 ;  /* 0x3e800000ff187435 */ /* 0x000fc600000001ff */
[----:B------:R-:W-:Y:S01]  /*0470*/  @!P2 FMUL R25, R25, 16777216 ;  /* 0x4b8000001919a820 */ /* 0x000fe20000400000 */
[----:B------:R-:W-:-:S04]  /*0480*/  @P1 FMUL R28, R28, 0.25 ;  /* 0x3e8000001c1c1820 */ /* 0x000fc80000400000 */
[----:B------:R-:W-:Y:S01]  /*0490*/  @!P3 FMUL R28, R28, 16777216 ;  /* 0x4b8000001c1cb820 */ /* 0x000fe20000400000 */
[----:B------:R-:W0:Y:S01]  /*04a0*/  MUFU.RCP R25, R25 ;  /* 0x0000001900197308 */ /* 0x000e220000001000 */
[----:B------:R-:W-:-:S07]  /*04b0*/  FSEL R22, R24, 1, P0 ;  /* 0x3f80000018167808 */ /* 0x000fce0000000000 */
[----:B------:R1:W5:Y:S01]  /*04c0*/  MUFU.RCP R5, R28 ;  /* 0x0000001c00057308 */ /* 0x0003620000001000 */
[----:B------:R-:W-:Y:S01]  /*04d0*/  FSEL R24, R24, 1, P1 ;  /* 0x3f80000018187808 */ /* 0x000fe20000800000 */
[----:B------:R-:W-:Y:S01]  /*04e0*/  @!P2 FMUL R22, R22, 16777216 ;  /* 0x4b8000001616a820 */ /* 0x000fe20000400000 */
[--C-:B--2---:R-:W-:Y:S01]  /*04f0*/  FADD R13, R13, R19.reuse ;  /* 0x000000130d0d7221 */ /* 0x104fe20000000000 */
[--C-:B------:R-:W-:Y:S01]  /*0500*/  FADD R12, R12, R19.reuse ;  /* 0x000000130c0c7221 */ /* 0x100fe20000000000 */
[--C-:B------:R-:W-:Y:S01]  /*0510*/  FADD R14, R14, R19.reuse ;  /* 0x000000130e0e7221 */ /* 0x100fe20000000000 */
[----:B------:R-:W-:Y:S01]  /*0520*/  @!P3 FMUL R24, R24, 16777216 ;  /* 0x4b8000001818b820 */ /* 0x000fe20000400000 */
[----:B------:R-:W-:Y:S01]  /*0530*/  FADD R15, R15, R19 ;  /* 0x000000130f0f7221 */ /* 0x000fe20000000000 */
[----:B0-----:R-:W-:Y:S01]  /*0540*/  FMUL R21, R25, R22 ;  /* 0x0000001619157220 */ /* 0x001fe20000400000 */
[C---:B---3--:R-:W-:Y:S01]  /*0550*/  FADD R22, -R18.reuse, R12 ;  /* 0x0000000c12167221 */ /* 0x048fe20000000100 */
[C---:B------:R-:W-:Y:S01]  /*0560*/  FADD R26, -R18.reuse, R14 ;  /* 0x0000000e121a7221 */ /* 0x040fe20000000100 */
[C---:B-1----:R-:W-:Y:S01]  /*0570*/  FADD R28, -R18.reuse, R15 ;  /* 0x0000000f121c7221 */ /* 0x042fe20000000100 */
[----:B-----5:R-:W-:Y:S01]  /*0580*/  FMUL R5, R5, R24 ;  /* 0x0000001805057220 */ /* 0x020fe20000400000 */
[----:B------:R-:W-:-:S02]  /*0590*/  FADD R24, -R18, R13 ;  /* 0x0000000d12187221 */ /* 0x000fc40000000100 */
[----:B------:R-:W0:Y:S01]  /*05a0*/  LDC.64 R18, c[0x0][0x240] ;  /* 0x00009000ff127b82 */ /* 0x000e220000000a00 */
[C---:B------:R-:W-:Y:S01]  /*05b0*/  FMUL R27, R21.reuse, R22 ;  /* 0x00000016151b7220 */ /* 0x040fe20000400000 */
[C---:B------:R-:W-:Y:S01]  /*05c0*/  FMUL R24, R21.reuse, R24 ;  /* 0x0000001815187220 */ /* 0x040fe20000400000 */
[C---:B------:R-:W-:Y:S01]  /*05d0*/  FMUL R23, R21.reuse, R26 ;  /* 0x0000001a15177220 */ /* 0x040fe20000400000 */
[----:B------:R-:W-:Y:S01]  /*05e0*/  FMUL R25, R21, R28 ;  /* 0x0000001c15197220 */ /* 0x000fe20000400000 */
[--C-:B------:R-:W-:Y:S01]  /*05f0*/  FADD R9, R9, R16.reuse ;  /* 0x0000001009097221 */ /* 0x100fe20000000000 */
[--C-:B------:R-:W-:Y:S01]  /*0600*/  FADD R8, R8, R16.reuse ;  /* 0x0000001008087221 */ /* 0x100fe20000000000 */
[--C-:B------:R-:W-:Y:S01]  /*0610*/  FADD R10, R10, R16.reuse ;  /* 0x000000100a0a7221 */ /* 0x100fe20000000000 */
[----:B------:R-:W-:Y:S01]  /*0620*/  FADD R11, R11, R16 ;  /* 0x000000100b0b7221 */ /* 0x000fe20000000000 */
[C-C-:B----4-:R-:W-:Y:S01]  /*0630*/  FFMA R22, R17.reuse, R24, R20.reuse ;  /* 0x0000001811167223 */ /* 0x150fe20000000014 */
[C-C-:B------:R-:W-:Y:S01]  /*0640*/  FFMA R21, R17.reuse, R27, R20.reuse ;  /* 0x0000001b11157223 */ /* 0x140fe20000000014 */
[C-C-:B------:R-:W-:Y:S01]  /*0650*/  FFMA R23, R17.reuse, R23, R20.reuse ;  /* 0x0000001711177223 */ /* 0x140fe20000000014 */
[----:B------:R-:W-:Y:S01]  /*0660*/  FFMA R17, R17, R25, R20 ;  /* 0x0000001911117223 */ /* 0x000fe20000000014 */
[C---:B------:R-:W-:Y:S01]  /*0670*/  FADD R20, -R2.reuse, R9 ;  /* 0x0000000902147221 */ /* 0x040fe20000000100 */
[C---:B------:R-:W-:Y:S01]  /*0680*/  FADD R16, -R2.reuse, R8 ;  /* 0x0000000802107221 */ /* 0x040fe20000000100 */
[C---:B------:R-:W-:Y:S01]  /*0690*/  FADD R24, -R2.reuse, R10 ;  /* 0x0000000a02187221 */ /* 0x040fe20000000100 */
[----:B------:R-:W-:Y:S01]  /*06a0*/  FADD R2, -R2, R11 ;  /* 0x0000000b02027221 */ /* 0x000fe20000000100 */
[C---:B------:R-:W-:Y:S01]  /*06b0*/  FMUL R20, R5.reuse, R20 ;  /* 0x0000001405147220 */ /* 0x040fe20000400000 */
[C---:B------:R-:W-:Y:S01]  /*06c0*/  FMUL R29, R5.reuse, R16 ;  /* 0x00000010051d7220 */ /* 0x040fe20000400000 */
[C---:B------:R-:W-:Y:S01]  /*06d0*/  FMUL R27, R5.reuse, R24 ;  /* 0x00000018051b7220 */ /* 0x040fe20000400000 */
[----:B------:R-:W-:Y:S01]  /*06e0*/  FMUL R25, R5, R2 ;  /* 0x0000000205197220 */ /* 0x000fe20000400000 */
[C-C-:B------:R-:W-:Y:S01]  /*06f0*/  FFMA R5, R3.reuse, R20, R4.reuse ;  /* 0x0000001403057223 */ /* 0x140fe20000000004 */
[C-C-:B------:R-:W-:Y:S01]  /*0700*/  FFMA R20, R3.reuse, R29, R4.reuse ;  /* 0x0000001d03147223 */ /* 0x140fe20000000004 */
[C-C-:B------:R-:W-:Y:S01]  /*0710*/  FFMA R24, R3.reuse, R27, R4.reuse ;  /* 0x0000001b03187223 */ /* 0x140fe20000000004 */
[----:B------:R-:W-:Y:S01]  /*0720*/  FFMA R25, R3, R25, R4 ;  /* 0x0000001903197223 */ /* 0x000fe20000000004 */
[----:B------:R-:W-:Y:S01]  /*0730*/  FSETP.GEU.AND P6, PT, R17, RZ, PT ;  /* 0x000000ff1100720b */ /* 0x000fe20003fce000 */
[----:B0-----:R-:W-:Y:S01]  /*0740*/  IMAD.WIDE R2, R0, 0x4, R18 ;  /* 0x0000000400027825 */ /* 0x001fe200078e0212 */
[----:B------:R-:W-:-:S02]  /*0750*/  FSETP.GEU.AND P0, PT, R23, RZ, PT ;  /* 0x000000ff1700720b */ /* 0x000fc40003f0e000 */
[----:B------:R-:W-:Y:S02]  /*0760*/  FSETP.GEU.AND P1, PT, R22, RZ, PT ;  /* 0x000000ff1600720b */ /* 0x000fe40003f2e000 */
[----:B------:R-:W-:Y:S02]  /*0770*/  FSETP.GEU.AND P2, PT, R21, RZ, PT ;  /* 0x000000ff1500720b */ /* 0x000fe40003f4e000 */
[----:B------:R-:W-:Y:S02]  /*0780*/  SEL R19, R17, RZ, P6 ;  /* 0x000000ff11137207 */ /* 0x000fe40003000000 */
[----:B------:R-:W-:Y:S02]  /*0790*/  FSETP.GEU.AND P3, PT, R25, RZ, PT ;  /* 0x000000ff1900720b */ /* 0x000fe40003f6e000 */
[----:B------:R-:W-:Y:S02]  /*07a0*/  FSETP.GEU.AND P4, PT, R24, RZ, PT ;  /* 0x000000ff1800720b */ /* 0x000fe40003f8e000 */
[----:B------:R-:W-:-:S02]  /*07b0*/  FSETP.GEU.AND P5, PT, R5, RZ, PT ;  /* 0x000000ff0500720b */ /* 0x000fc40003fae000 */
[----:B------:R-:W-:Y:S02]  /*07c0*/  FSETP.GEU.AND P6, PT, R20, RZ, PT ;  /* 0x000000ff1400720b */ /* 0x000fe40003fce000 */
[----:B------:R-:W-:Y:S02]  /*07d0*/  SEL R18, R23, RZ, P0 ;  /* 0x000000ff17127207 */ /* 0x000fe40000000000 */
[----:B------:R-:W-:Y:S02]  /*07e0*/  SEL R17, R22, RZ, P1 ;  /* 0x000000ff16117207 */ /* 0x000fe40000800000 */
[----:B------:R-:W-:Y:S02]  /*07f0*/  SEL R16, R21, RZ, P2 ;  /* 0x000000ff15107207 */ /* 0x000fe40001000000 */
[----:B------:R-:W-:Y:S02]  /*0800*/  SEL R23, R25, RZ, P3 ;  /* 0x000000ff19177207 */ /* 0x000fe40001800000 */
[----:B------:R-:W-:-:S02]  /*0810*/  SEL R22, R24, RZ, P4 ;  /* 0x000000ff18167207 */ /* 0x000fc40002000000 */
[----:B------:R-:W-:Y:S02]  /*0820*/  SEL R21, R5, RZ, P5 ;  /* 0x000000ff05157207 */ /* 0x000fe40002800000 */
[----:B------:R-:W-:Y:S01]  /*0830*/  SEL R20, R20, RZ, P6 ;  /* 0x000000ff14147207 */ /* 0x000fe20003000000 */
[----:B------:R-:W-:Y:S04]  /*0840*/  STG.E.128 desc[UR4][R6.64], R12 ;  /* 0x0000000c06007986 */ /* 0x000fe8000c101d04 */
[----:B------:R-:W-:Y:S04]  /*0850*/  STG.E.128 desc[UR4][R6.64+0x800], R8 ;  /* 0x0008000806007986 */ /* 0x000fe8000c101d04 */
[----:B------:R-:W-:Y:S04]  /*0860*/  STG.E.128 desc[UR4][R2.64], R16 ;  /* 0x0000001002007986 */ /* 0x000fe8000c101d04 */
[----:B------:R-:W-:Y:S01]  /*0870*/  STG.E.128 desc[UR4][R2.64+0x800], R20 ;  /* 0x0008001402007986 */ /* 0x000fe2000c101d04 */
[----:B------:R-:W-:Y:S05]  /*0880*/  EXIT ;  /* 0x000000000000794d */ /* 0x000fea0003800000 */
.L_x_0:
[----:B------:R-:W-:-:S00]  /*0890*/  BRA `(.L_x_0) ;  /* 0xfffffffc00fc7947 */ /* 0x000fc0000383ffff */
[----:B------:R-:W-:-:S00]  /*08a0*/  NOP ;  /* 0x0000000000007918 */ /* 0x000fc00000000000 */
        /* <DEDUP_REMOVED lines=13> */
.L_x_1:


//--------------------- .nv.global.init           --------------------------
	.section	.nv.global.init,"aw",@progbits
.nv.global.init:
	.type		_$_str,@object
	.size		_$_str,(_$_str_$_2 - _$_str)
_$_str:
        /*0000*/ 	.byte	0x5f, 0x5f, 0x43, 0x55, 0x44, 0x41, 0x5f, 0x46, 0x54, 0x5a, 0x00
	.type		_$_str_$_2,@object
	.size		_$_str_$_2,(.L_1 - _$_str_$_2)
_$_str_$_2:
        /*000b*/ 	.byte	0x5f, 0x5f, 0x43, 0x55, 0x44, 0x41, 0x5f, 0x50, 0x52, 0x45, 0x43, 0x5f, 0x53, 0x51, 0x52, 0x54
        /*001b*/ 	.byte	0x00
.L_1:


//--------------------- .nv.constant0.triton_poi_fused__native_batch_norm_legit_no_training_convolution_relu_5 --------------------------
	.section	.nv.constant0.triton_poi_fused__native_batch_norm_legit_no_training_convolution_relu_5,"a",@progbits
	.sectionflags	@""
	.align	4
.nv.constant0.triton_poi_fused__native_batch_norm_legit_no_training_convolution_relu_5:
	.zero		588
